//
// Generated by NVIDIA NVVM Compiler
//
// Compiler Build ID: CL-36424714
// Cuda compilation tools, release 13.0, V13.0.88
// Based on NVVM 20.0.0
//

.version 9.0
.target sm_100
.address_size 64

	// .globl	_Z7DevRandjjPfjjjjj

.visible .entry _Z7DevRandjjPfjjjjj(
	.param .u32 _Z7DevRandjjPfjjjjj_param_0,
	.param .u32 _Z7DevRandjjPfjjjjj_param_1,
	.param .u64 .ptr .align 1 _Z7DevRandjjPfjjjjj_param_2,
	.param .u32 _Z7DevRandjjPfjjjjj_param_3,
	.param .u32 _Z7DevRandjjPfjjjjj_param_4,
	.param .u32 _Z7DevRandjjPfjjjjj_param_5,
	.param .u32 _Z7DevRandjjPfjjjjj_param_6,
	.param .u32 _Z7DevRandjjPfjjjjj_param_7
)
{
	.reg .pred 	%p<2>;
	.reg .b32 	%r<25>;
	.reg .b32 	%f<3>;
	.reg .b64 	%rd<5>;

	ld.param.u32 	%r3, [_Z7DevRandjjPfjjjjj_param_0];
	ld.param.u32 	%r4, [_Z7DevRandjjPfjjjjj_param_1];
	ld.param.u64 	%rd1, [_Z7DevRandjjPfjjjjj_param_2];
	ld.param.u32 	%r5, [_Z7DevRandjjPfjjjjj_param_3];
	ld.param.u32 	%r6, [_Z7DevRandjjPfjjjjj_param_4];
	ld.param.u32 	%r7, [_Z7DevRandjjPfjjjjj_param_5];
	ld.param.u32 	%r8, [_Z7DevRandjjPfjjjjj_param_6];
	ld.param.u32 	%r9, [_Z7DevRandjjPfjjjjj_param_7];
	mov.u32 	%r10, %ctaid.x;
	mov.u32 	%r11, %ntid.x;
	mov.u32 	%r12, %tid.x;
	mad.lo.s32 	%r1, %r10, %r11, %r12;
	mul.lo.s32 	%r2, %r6, %r5;
	mul.lo.s32 	%r13, %r9, %r2;
	setp.ge.u32 	%p1, %r1, %r13;
	@%p1 bra 	$L__BB0_2;
	cvta.to.global.u64 	%rd2, %rd1;
	xor.b32  	%r14, %r1, %r3;
	mul.lo.s32 	%r15, %r14, -1161462473;
	xor.b32  	%r16, %r15, %r4;
	mul.lo.s32 	%r17, %r16, 620128969;
	div.u32 	%r18, %r1, %r5;
	mul.lo.s32 	%r19, %r18, %r5;
	sub.s32 	%r20, %r1, %r19;
	rem.u32 	%r21, %r18, %r6;
	div.u32 	%r22, %r1, %r2;
	cvt.rn.f32.s32 	%f1, %r17;
	mul.f32 	%f2, %f1, 0f30000000;
	mad.lo.s32 	%r23, %r21, %r7, %r20;
	mad.lo.s32 	%r24, %r22, %r8, %r23;
	mul.wide.u32 	%rd3, %r24, 4;
	add.s64 	%rd4, %rd2, %rd3;
	st.global.f32 	[%rd4], %f2;
$L__BB0_2:
	ret;

}
	// .globl	_Z8DevGemm0jjjPfjjS_jjS_jjS_jjj
.visible .entry _Z8DevGemm0jjjPfjjS_jjS_jjS_jjj(
	.param .u32 _Z8DevGemm0jjjPfjjS_jjS_jjS_jjj_param_0,
	.param .u32 _Z8DevGemm0jjjPfjjS_jjS_jjS_jjj_param_1,
	.param .u32 _Z8DevGemm0jjjPfjjS_jjS_jjS_jjj_param_2,
	.param .u64 .ptr .align 1 _Z8DevGemm0jjjPfjjS_jjS_jjS_jjj_param_3,
	.param .u32 _Z8DevGemm0jjjPfjjS_jjS_jjS_jjj_param_4,
	.param .u32 _Z8DevGemm0jjjPfjjS_jjS_jjS_jjj_param_5,
	.param .u64 .ptr .align 1 _Z8DevGemm0jjjPfjjS_jjS_jjS_jjj_param_6,
	.param .u32 _Z8DevGemm0jjjPfjjS_jjS_jjS_jjj_param_7,
	.param .u32 _Z8DevGemm0jjjPfjjS_jjS_jjS_jjj_param_8,
	.param .u64 .ptr .align 1 _Z8DevGemm0jjjPfjjS_jjS_jjS_jjj_param_9,
	.param .u32 _Z8DevGemm0jjjPfjjS_jjS_jjS_jjj_param_10,
	.param .u32 _Z8DevGemm0jjjPfjjS_jjS_jjS_jjj_param_11,
	.param .u64 .ptr .align 1 _Z8DevGemm0jjjPfjjS_jjS_jjS_jjj_param_12,
	.param .u32 _Z8DevGemm0jjjPfjjS_jjS_jjS_jjj_param_13,
	.param .u32 _Z8DevGemm0jjjPfjjS_jjS_jjS_jjj_param_14,
	.param .u32 _Z8DevGemm0jjjPfjjS_jjS_jjS_jjj_param_15
)
{
	.reg .pred 	%p<11>;
	.reg .b32 	%r<72>;
	.reg .b32 	%f<66>;
	.reg .b64 	%rd<73>;

	ld.param.u32 	%r18, [_Z8DevGemm0jjjPfjjS_jjS_jjS_jjj_param_0];
	ld.param.u32 	%r24, [_Z8DevGemm0jjjPfjjS_jjS_jjS_jjj_param_1];
	ld.param.u32 	%r19, [_Z8DevGemm0jjjPfjjS_jjS_jjS_jjj_param_2];
	ld.param.u64 	%rd5, [_Z8DevGemm0jjjPfjjS_jjS_jjS_jjj_param_3];
	ld.param.u32 	%r20, [_Z8DevGemm0jjjPfjjS_jjS_jjS_jjj_param_4];
	ld.param.u64 	%rd6, [_Z8DevGemm0jjjPfjjS_jjS_jjS_jjj_param_6];
	ld.param.u32 	%r21, [_Z8DevGemm0jjjPfjjS_jjS_jjS_jjj_param_7];
	ld.param.u64 	%rd3, [_Z8DevGemm0jjjPfjjS_jjS_jjS_jjj_param_9];
	ld.param.u32 	%r22, [_Z8DevGemm0jjjPfjjS_jjS_jjS_jjj_param_10];
	ld.param.u64 	%rd4, [_Z8DevGemm0jjjPfjjS_jjS_jjS_jjj_param_12];
	ld.param.u32 	%r23, [_Z8DevGemm0jjjPfjjS_jjS_jjS_jjj_param_13];
	ld.param.u32 	%r25, [_Z8DevGemm0jjjPfjjS_jjS_jjS_jjj_param_15];
	cvta.to.global.u64 	%rd1, %rd6;
	cvta.to.global.u64 	%rd2, %rd5;
	mov.u32 	%r26, %ctaid.x;
	mov.u32 	%r27, %ntid.x;
	mov.u32 	%r28, %tid.x;
	mad.lo.s32 	%r1, %r26, %r27, %r28;
	mul.lo.s32 	%r29, %r24, %r18;
	mul.lo.s32 	%r30, %r29, %r25;
	setp.ge.u32 	%p1, %r1, %r30;
	@%p1 bra 	$L__BB1_14;
	cvta.to.global.u64 	%rd7, %rd3;
	div.u32 	%r3, %r1, %r18;
	mul.lo.s32 	%r31, %r3, %r18;
	sub.s32 	%r2, %r1, %r31;
	mad.lo.s32 	%r32, %r3, %r22, %r2;
	mul.wide.u32 	%rd8, %r32, 4;
	add.s64 	%rd9, %rd7, %rd8;
	ld.global.f32 	%f65, [%rd9];
	setp.eq.s32 	%p2, %r19, 0;
	@%p2 bra 	$L__BB1_13;
	mul.lo.s32 	%r4, %r3, %r20;
	and.b32  	%r5, %r19, 7;
	setp.lt.u32 	%p3, %r19, 8;
	mov.b32 	%r70, 0;
	@%p3 bra 	$L__BB1_5;
	and.b32  	%r70, %r19, -8;
	neg.s32 	%r67, %r70;
	mov.b32 	%r68, 0;
$L__BB1_4:
	.pragma "nounroll";
	add.s32 	%r35, %r68, %r4;
	mul.wide.u32 	%rd10, %r35, 4;
	add.s64 	%rd11, %rd2, %rd10;
	ld.global.f32 	%f15, [%rd11];
	mad.lo.s32 	%r36, %r68, %r21, %r2;
	mul.wide.u32 	%rd12, %r36, 4;
	add.s64 	%rd13, %rd1, %rd12;
	ld.global.f32 	%f16, [%rd13];
	fma.rn.f32 	%f17, %f15, %f16, %f65;
	add.s32 	%r37, %r35, 1;
	mul.wide.u32 	%rd14, %r37, 4;
	add.s64 	%rd15, %rd2, %rd14;
	ld.global.f32 	%f18, [%rd15];
	add.s32 	%r38, %r36, %r21;
	mul.wide.u32 	%rd16, %r38, 4;
	add.s64 	%rd17, %rd1, %rd16;
	ld.global.f32 	%f19, [%rd17];
	fma.rn.f32 	%f20, %f18, %f19, %f17;
	add.s32 	%r39, %r35, 2;
	mul.wide.u32 	%rd18, %r39, 4;
	add.s64 	%rd19, %rd2, %rd18;
	ld.global.f32 	%f21, [%rd19];
	add.s32 	%r40, %r38, %r21;
	mul.wide.u32 	%rd20, %r40, 4;
	add.s64 	%rd21, %rd1, %rd20;
	ld.global.f32 	%f22, [%rd21];
	fma.rn.f32 	%f23, %f21, %f22, %f20;
	add.s32 	%r41, %r35, 3;
	mul.wide.u32 	%rd22, %r41, 4;
	add.s64 	%rd23, %rd2, %rd22;
	ld.global.f32 	%f24, [%rd23];
	add.s32 	%r42, %r40, %r21;
	mul.wide.u32 	%rd24, %r42, 4;
	add.s64 	%rd25, %rd1, %rd24;
	ld.global.f32 	%f25, [%rd25];
	fma.rn.f32 	%f26, %f24, %f25, %f23;
	add.s32 	%r43, %r35, 4;
	mul.wide.u32 	%rd26, %r43, 4;
	add.s64 	%rd27, %rd2, %rd26;
	ld.global.f32 	%f27, [%rd27];
	add.s32 	%r44, %r42, %r21;
	mul.wide.u32 	%rd28, %r44, 4;
	add.s64 	%rd29, %rd1, %rd28;
	ld.global.f32 	%f28, [%rd29];
	fma.rn.f32 	%f29, %f27, %f28, %f26;
	add.s32 	%r45, %r35, 5;
	mul.wide.u32 	%rd30, %r45, 4;
	add.s64 	%rd31, %rd2, %rd30;
	ld.global.f32 	%f30, [%rd31];
	add.s32 	%r46, %r44, %r21;
	mul.wide.u32 	%rd32, %r46, 4;
	add.s64 	%rd33, %rd1, %rd32;
	ld.global.f32 	%f31, [%rd33];
	fma.rn.f32 	%f32, %f30, %f31, %f29;
	add.s32 	%r47, %r35, 6;
	mul.wide.u32 	%rd34, %r47, 4;
	add.s64 	%rd35, %rd2, %rd34;
	ld.global.f32 	%f33, [%rd35];
	add.s32 	%r48, %r46, %r21;
	mul.wide.u32 	%rd36, %r48, 4;
	add.s64 	%rd37, %rd1, %rd36;
	ld.global.f32 	%f34, [%rd37];
	fma.rn.f32 	%f35, %f33, %f34, %f32;
	add.s32 	%r49, %r35, 7;
	mul.wide.u32 	%rd38, %r49, 4;
	add.s64 	%rd39, %rd2, %rd38;
	ld.global.f32 	%f36, [%rd39];
	add.s32 	%r50, %r48, %r21;
	mul.wide.u32 	%rd40, %r50, 4;
	add.s64 	%rd41, %rd1, %rd40;
	ld.global.f32 	%f37, [%rd41];
	fma.rn.f32 	%f65, %f36, %f37, %f35;
	add.s32 	%r68, %r68, 8;
	add.s32 	%r67, %r67, 8;
	setp.ne.s32 	%p4, %r67, 0;
	@%p4 bra 	$L__BB1_4;
$L__BB1_5:
	setp.eq.s32 	%p5, %r5, 0;
	@%p5 bra 	$L__BB1_13;
	and.b32  	%r13, %r19, 3;
	setp.lt.u32 	%p6, %r5, 4;
	@%p6 bra 	$L__BB1_8;
	add.s32 	%r51, %r70, %r4;
	mul.wide.u32 	%rd42, %r51, 4;
	add.s64 	%rd43, %rd2, %rd42;
	ld.global.f32 	%f39, [%rd43];
	mad.lo.s32 	%r52, %r70, %r21, %r2;
	mul.wide.u32 	%rd44, %r52, 4;
	add.s64 	%rd45, %rd1, %rd44;
	ld.global.f32 	%f40, [%rd45];
	fma.rn.f32 	%f41, %f39, %f40, %f65;
	add.s32 	%r53, %r51, 1;
	mul.wide.u32 	%rd46, %r53, 4;
	add.s64 	%rd47, %rd2, %rd46;
	ld.global.f32 	%f42, [%rd47];
	add.s32 	%r54, %r52, %r21;
	mul.wide.u32 	%rd48, %r54, 4;
	add.s64 	%rd49, %rd1, %rd48;
	ld.global.f32 	%f43, [%rd49];
	fma.rn.f32 	%f44, %f42, %f43, %f41;
	add.s32 	%r55, %r51, 2;
	mul.wide.u32 	%rd50, %r55, 4;
	add.s64 	%rd51, %rd2, %rd50;
	ld.global.f32 	%f45, [%rd51];
	add.s32 	%r56, %r54, %r21;
	mul.wide.u32 	%rd52, %r56, 4;
	add.s64 	%rd53, %rd1, %rd52;
	ld.global.f32 	%f46, [%rd53];
	fma.rn.f32 	%f47, %f45, %f46, %f44;
	add.s32 	%r57, %r51, 3;
	mul.wide.u32 	%rd54, %r57, 4;
	add.s64 	%rd55, %rd2, %rd54;
	ld.global.f32 	%f48, [%rd55];
	add.s32 	%r58, %r56, %r21;
	mul.wide.u32 	%rd56, %r58, 4;
	add.s64 	%rd57, %rd1, %rd56;
	ld.global.f32 	%f49, [%rd57];
	fma.rn.f32 	%f65, %f48, %f49, %f47;
	add.s32 	%r70, %r70, 4;
$L__BB1_8:
	setp.eq.s32 	%p7, %r13, 0;
	@%p7 bra 	$L__BB1_13;
	setp.eq.s32 	%p8, %r13, 1;
	@%p8 bra 	$L__BB1_11;
	add.s32 	%r59, %r70, %r4;
	mul.wide.u32 	%rd58, %r59, 4;
	add.s64 	%rd59, %rd2, %rd58;
	ld.global.f32 	%f51, [%rd59];
	mad.lo.s32 	%r60, %r70, %r21, %r2;
	mul.wide.u32 	%rd60, %r60, 4;
	add.s64 	%rd61, %rd1, %rd60;
	ld.global.f32 	%f52, [%rd61];
	fma.rn.f32 	%f53, %f51, %f52, %f65;
	add.s32 	%r61, %r59, 1;
	mul.wide.u32 	%rd62, %r61, 4;
	add.s64 	%rd63, %rd2, %rd62;
	ld.global.f32 	%f54, [%rd63];
	add.s32 	%r62, %r60, %r21;
	mul.wide.u32 	%rd64, %r62, 4;
	add.s64 	%rd65, %rd1, %rd64;
	ld.global.f32 	%f55, [%rd65];
	fma.rn.f32 	%f65, %f54, %f55, %f53;
	add.s32 	%r70, %r70, 2;
$L__BB1_11:
	and.b32  	%r63, %r19, 1;
	setp.eq.b32 	%p9, %r63, 1;
	not.pred 	%p10, %p9;
	@%p10 bra 	$L__BB1_13;
	add.s32 	%r64, %r70, %r4;
	mul.wide.u32 	%rd66, %r64, 4;
	add.s64 	%rd67, %rd2, %rd66;
	ld.global.f32 	%f56, [%rd67];
	mad.lo.s32 	%r65, %r70, %r21, %r2;
	mul.wide.u32 	%rd68, %r65, 4;
	add.s64 	%rd69, %rd1, %rd68;
	ld.global.f32 	%f57, [%rd69];
	fma.rn.f32 	%f65, %f56, %f57, %f65;
$L__BB1_13:
	mad.lo.s32 	%r66, %r3, %r23, %r2;
	cvta.to.global.u64 	%rd70, %rd4;
	mul.wide.u32 	%rd71, %r66, 4;
	add.s64 	%rd72, %rd70, %rd71;
	st.global.f32 	[%rd72], %f65;
$L__BB1_14:
	ret;

}


// ===== COMPILED SASS (sm_100) =====

	.target	sm_100

	.elftype	@"ET_EXEC"


//--------------------- .note.nv.tkinfo           --------------------------
	.section	.note.nv.tkinfo,"",@"SHT_NOTE"
	.sectionflags	@"SHF_NOTE_NV_TKINFO"
	.tkinfo
        /*0018*/ 	.word	0x00000002
        /*0030*/ 	.string	""
        /*0030*/ 	.string	"ptxas"
        /*0030*/ 	.string	"Cuda compilation tools, release 13.0, V13.0.88"
        /*0030*/ 	.string	"Build cuda_13.0.r13.0/compiler.36424714_0"
        /*0030*/ 	.string	"-arch sm_100 -m 64 "



//--------------------- .note.nv.cuinfo           --------------------------
	.section	.note.nv.cuinfo,"",@"SHT_NOTE"
	.sectionflags	@"SHF_NOTE_NV_CUINFO"
        /*0018*/ 	.short	0x0002
        /*001a*/ 	.short	0x0064
        /*001c*/ 	.short	0x0082
	.zero		2


//--------------------- .nv.info                  --------------------------
	.section	.nv.info,"",@"SHT_CUDA_INFO"
	.align	4


	//----- nvinfo : EIATTR_REGCOUNT
	.align		4
        /*0000*/ 	.byte	0x04, 0x2f
        /*0002*/ 	.short	(.L_1 - .L_0)
	.align		4
.L_0:
        /*0004*/ 	.word	index@(_Z7DevRandjjPfjjjjj)
        /*0008*/ 	.word	0x0000000c


	//----- nvinfo : EIATTR_FRAME_SIZE
	.align		4
.L_1:
        /*000c*/ 	.byte	0x04, 0x11
        /*000e*/ 	.short	(.L_3 - .L_2)
	.align		4
.L_2:
        /*0010*/ 	.word	index@(_Z7DevRandjjPfjjjjj)
        /*0014*/ 	.word	0x00000000


	//----- nvinfo : EIATTR_REGCOUNT
	.align		4
.L_3:
        /*0018*/ 	.byte	0x04, 0x2f
        /*001a*/ 	.short	(.L_5 - .L_4)
	.align		4
.L_4:
        /*001c*/ 	.word	index@(_Z8DevGemm0jjjPfjjS_jjS_jjS_jjj)
        /*0020*/ 	.word	0x00000020


	//----- nvinfo : EIATTR_FRAME_SIZE
	.align		4
.L_5:
        /*0024*/ 	.byte	0x04, 0x11
        /*0026*/ 	.short	(.L_7 - .L_6)
	.align		4
.L_6:
        /*0028*/ 	.word	index@(_Z8DevGemm0jjjPfjjS_jjS_jjS_jjj)
        /*002c*/ 	.word	0x00000000


	//----- nvinfo : EIATTR_MIN_STACK_SIZE
	.align		4
.L_7:
        /*0030*/ 	.byte	0x04, 0x12
        /*0032*/ 	.short	(.L_9 - .L_8)
	.align		4
.L_8:
        /*0034*/ 	.word	index@(_Z8DevGemm0jjjPfjjS_jjS_jjS_jjj)
        /*0038*/ 	.word	0x00000000


	//----- nvinfo : EIATTR_MIN_STACK_SIZE
	.align		4
.L_9:
        /*003c*/ 	.byte	0x04, 0x12
        /*003e*/ 	.short	(.L_11 - .L_10)
	.align		4
.L_10:
        /*0040*/ 	.word	index@(_Z7DevRandjjPfjjjjj)
        /*0044*/ 	.word	0x00000000
.L_11:


//--------------------- .nv.compat                --------------------------
	.section	.nv.compat,"",@"SHT_CUDA_COMPAT_INFO"
	.align	4
        /*0000*/ 	.byte	0x02, 0x09, 0x00, 0x00, 0x02, 0x02, 0x01, 0x00, 0x02, 0x05, 0x05, 0x00, 0x03, 0x07, 0x01, 0x01
        /*0010*/ 	.byte	0x02, 0x03, 0x00, 0x00, 0x02, 0x06, 0x01, 0x00, 0x04, 0x0b, 0x08, 0x00, 0x09, 0x00, 0x00, 0x00
        /*0020*/ 	.byte	0x00, 0x00, 0x00, 0x00


//--------------------- .nv.info._Z8DevGemm0jjjPfjjS_jjS_jjS_jjj --------------------------
	.section	.nv.info._Z8DevGemm0jjjPfjjS_jjS_jjS_jjj,"",@"SHT_CUDA_INFO"
	.sectionflags	@""
	.align	4


	//----- nvinfo : EIATTR_CUDA_API_VERSION
	.align		4
        /*0000*/ 	.byte	0x04, 0x37
        /*0002*/ 	.short	(.L_13 - .L_12)
.L_12:
        /*0004*/ 	.word	0x00000082


	//----- nvinfo : EIATTR_KPARAM_INFO
	.align		4
.L_13:
        /*0008*/ 	.byte	0x04, 0x17
        /*000a*/ 	.short	(.L_15 - .L_14)
.L_14:
        /*000c*/ 	.word	0x00000000
        /*0010*/ 	.short	0x000f
        /*0012*/ 	.short	0x0050
        /*0014*/ 	.byte	0x00, 0xf0, 0x11, 0x00


	//----- nvinfo : EIATTR_KPARAM_INFO
	.align		4
.L_15:
        /*0018*/ 	.byte	0x04, 0x17
        /*001a*/ 	.short	(.L_17 - .L_16)
.L_16:
        /*001c*/ 	.word	0x00000000
        /*0020*/ 	.short	0x000e
        /*0022*/ 	.short	0x004c
        /*0024*/ 	.byte	0x00, 0xf0, 0x11, 0x00


	//----- nvinfo : EIATTR_KPARAM_INFO
	.align		4
.L_17:
        /*0028*/ 	.byte	0x04, 0x17
        /*002a*/ 	.short	(.L_19 - .L_18)
.L_18:
        /*002c*/ 	.word	0x00000000
        /*0030*/ 	.short	0x000d
        /*0032*/ 	.short	0x0048
        /*0034*/ 	.byte	0x00, 0xf0, 0x11, 0x00


	//----- nvinfo : EIATTR_KPARAM_INFO
	.align		4
.L_19:
        /*0038*/ 	.byte	0x04, 0x17
        /*003a*/ 	.short	(.L_21 - .L_20)
.L_20:
        /*003c*/ 	.word	0x00000000
        /*0040*/ 	.short	0x000c
        /*0042*/ 	.short	0x0040
        /*0044*/ 	.byte	0x00, 0xf5, 0x21, 0x00


	//----- nvinfo : EIATTR_KPARAM_INFO
	.align		4
.L_21:
        /*0048*/ 	.byte	0x04, 0x17
        /*004a*/ 	.short	(.L_23 - .L_22)
.L_22:
        /*004c*/ 	.word	0x00000000
        /*0050*/ 	.short	0x000b
        /*0052*/ 	.short	0x003c
        /*0054*/ 	.byte	0x00, 0xf0, 0x11, 0x00


	//----- nvinfo : EIATTR_KPARAM_INFO
	.align		4
.L_23:
        /*0058*/ 	.byte	0x04, 0x17
        /*005a*/ 	.short	(.L_25 - .L_24)
.L_24:
        /*005c*/ 	.word	0x00000000
        /*0060*/ 	.short	0x000a
        /*0062*/ 	.short	0x0038
        /*0064*/ 	.byte	0x00, 0xf0, 0x11, 0x00


	//----- nvinfo : EIATTR_KPARAM_INFO
	.align		4
.L_25:
        /*0068*/ 	.byte	0x04, 0x17
        /*006a*/ 	.short	(.L_27 - .L_26)
.L_26:
        /*006c*/ 	.word	0x00000000
        /*0070*/ 	.short	0x0009
        /*0072*/ 	.short	0x0030
        /*0074*/ 	.byte	0x00, 0xf5, 0x21, 0x00


	//----- nvinfo : EIATTR_KPARAM_INFO
	.align		4
.L_27:
        /*0078*/ 	.byte	0x04, 0x17
        /*007a*/ 	.short	(.L_29 - .L_28)
.L_28:
        /*007c*/ 	.word	0x00000000
        /*0080*/ 	.short	0x0008
        /*0082*/ 	.short	0x002c
        /*0084*/ 	.byte	0x00, 0xf0, 0x11, 0x00


	//----- nvinfo : EIATTR_KPARAM_INFO
	.align		4
.L_29:
        /*0088*/ 	.byte	0x04, 0x17
        /*008a*/ 	.short	(.L_31 - .L_30)
.L_30:
        /*008c*/ 	.word	0x00000000
        /*0090*/ 	.short	0x0007
        /*0092*/ 	.short	0x0028
        /*0094*/ 	.byte	0x00, 0xf0, 0x11, 0x00


	//----- nvinfo : EIATTR_KPARAM_INFO
	.align		4
.L_31:
        /*0098*/ 	.byte	0x04, 0x17
        /*009a*/ 	.short	(.L_33 - .L_32)
.L_32:
        /*009c*/ 	.word	0x00000000
        /*00a0*/ 	.short	0x0006
        /*00a2*/ 	.short	0x0020
        /*00a4*/ 	.byte	0x00, 0xf5, 0x21, 0x00


	//----- nvinfo : EIATTR_KPARAM_INFO
	.align		4
.L_33:
        /*00a8*/ 	.byte	0x04, 0x17
        /*00aa*/ 	.short	(.L_35 - .L_34)
.L_34:
        /*00ac*/ 	.word	0x00000000
        /*00b0*/ 	.short	0x0005
        /*00b2*/ 	.short	0x001c
        /*00b4*/ 	.byte	0x00, 0xf0, 0x11, 0x00


	//----- nvinfo : EIATTR_KPARAM_INFO
	.align		4
.L_35:
        /*00b8*/ 	.byte	0x04, 0x17
        /*00ba*/ 	.short	(.L_37 - .L_36)
.L_36:
        /*00bc*/ 	.word	0x00000000
        /*00c0*/ 	.short	0x0004
        /*00c2*/ 	.short	0x0018
        /*00c4*/ 	.byte	0x00, 0xf0, 0x11, 0x00


	//----- nvinfo : EIATTR_KPARAM_INFO
	.align		4
.L_37:
        /*00c8*/ 	.byte	0x04, 0x17
        /*00ca*/ 	.short	(.L_39 - .L_38)
.L_38:
        /*00cc*/ 	.word	0x00000000
        /*00d0*/ 	.short	0x0003
        /*00d2*/ 	.short	0x0010
        /*00d4*/ 	.byte	0x00, 0xf5, 0x21, 0x00


	//----- nvinfo : EIATTR_KPARAM_INFO
	.align		4
.L_39:
        /*00d8*/ 	.byte	0x04, 0x17
        /*00da*/ 	.short	(.L_41 - .L_40)
.L_40:
        /*00dc*/ 	.word	0x00000000
        /*00e0*/ 	.short	0x0002
        /*00e2*/ 	.short	0x0008
        /*00e4*/ 	.byte	0x00, 0xf0, 0x11, 0x00


	//----- nvinfo : EIATTR_KPARAM_INFO
	.align		4
.L_41:
        /*00e8*/ 	.byte	0x04, 0x17
        /*00ea*/ 	.short	(.L_43 - .L_42)
.L_42:
        /*00ec*/ 	.word	0x00000000
        /*00f0*/ 	.short	0x0001
        /*00f2*/ 	.short	0x0004
        /*00f4*/ 	.byte	0x00, 0xf0, 0x11, 0x00


	//----- nvinfo : EIATTR_KPARAM_INFO
	.align		4
.L_43:
        /*00f8*/ 	.byte	0x04, 0x17
        /*00fa*/ 	.short	(.L_45 - .L_44)
.L_44:
        /*00fc*/ 	.word	0x00000000
        /*0100*/ 	.short	0x0000
        /*0102*/ 	.short	0x0000
        /*0104*/ 	.byte	0x00, 0xf0, 0x11, 0x00


	//----- nvinfo : EIATTR_SPARSE_MMA_MASK
	.align		4
.L_45:
        /*0108*/ 	.byte	0x03, 0x50
        /*010a*/ 	.short	0x0000


	//----- nvinfo : EIATTR_MAXREG_COUNT
	.align		4
        /*010c*/ 	.byte	0x03, 0x1b
        /*010e*/ 	.short	0x00ff


	//----- nvinfo : EIATTR_MERCURY_ISA_VERSION
	.align		4
        /*0110*/ 	.byte	0x03, 0x5f
        /*0112*/ 	.short	0x0101


	//----- nvinfo : EIATTR_VRC_CTA_INIT_COUNT
	.align		4
        /*0114*/ 	.byte	0x02, 0x4a
	.zero		1
	.zero		1


	//----- nvinfo : EIATTR_EXIT_INSTR_OFFSETS
	.align		4
        /*0118*/ 	.byte	0x04, 0x1c
        /*011a*/ 	.short	(.L_47 - .L_46)


	//   ....[0]....
.L_46:
        /*011c*/ 	.word	0x000000a0


	//   ....[1]....
        /*0120*/ 	.word	0x00000bd0


	//----- nvinfo : EIATTR_CBANK_PARAM_SIZE
	.align		4
.L_47:
        /*0124*/ 	.byte	0x03, 0x19
        /*0126*/ 	.short	0x0054


	//----- nvinfo : EIATTR_PARAM_CBANK
	.align		4
        /*0128*/ 	.byte	0x04, 0x0a
        /*012a*/ 	.short	(.L_49 - .L_48)
	.align		4
.L_48:
        /*012c*/ 	.word	index@(.nv.constant0._Z8DevGemm0jjjPfjjS_jjS_jjS_jjj)
        /*0130*/ 	.short	0x0380
        /*0132*/ 	.short	0x0054


	//----- nvinfo : EIATTR_SW_WAR
	.align		4
.L_49:
        /*0134*/ 	.byte	0x04, 0x36
        /*0136*/ 	.short	(.L_51 - .L_50)
.L_50:
        /*0138*/ 	.word	0x00000008
.L_51:


//--------------------- .nv.info._Z7DevRandjjPfjjjjj --------------------------
	.section	.nv.info._Z7DevRandjjPfjjjjj,"",@"SHT_CUDA_INFO"
	.sectionflags	@""
	.align	4


	//----- nvinfo : EIATTR_CUDA_API_VERSION
	.align		4
        /*0000*/ 	.byte	0x04, 0x37
        /*0002*/ 	.short	(.L_53 - .L_52)
.L_52:
        /*0004*/ 	.word	0x00000082


	//----- nvinfo : EIATTR_KPARAM_INFO
	.align		4
.L_53:
        /*0008*/ 	.byte	0x04, 0x17
        /*000a*/ 	.short	(.L_55 - .L_54)
.L_54:
        /*000c*/ 	.word	0x00000000
        /*0010*/ 	.short	0x0007
        /*0012*/ 	.short	0x0020
        /*0014*/ 	.byte	0x00, 0xf0, 0x11, 0x00


	//----- nvinfo : EIATTR_KPARAM_INFO
	.align		4
.L_55:
        /*0018*/ 	.byte	0x04, 0x17
        /*001a*/ 	.short	(.L_57 - .L_56)
.L_56:
        /*001c*/ 	.word	0x00000000
        /*0020*/ 	.short	0x0006
        /*0022*/ 	.short	0x001c
        /*0024*/ 	.byte	0x00, 0xf0, 0x11, 0x00


	//----- nvinfo : EIATTR_KPARAM_INFO
	.align		4
.L_57:
        /*0028*/ 	.byte	0x04, 0x17
        /*002a*/ 	.short	(.L_59 - .L_58)
.L_58:
        /*002c*/ 	.word	0x00000000
        /*0030*/ 	.short	0x0005
        /*0032*/ 	.short	0x0018
        /*0034*/ 	.byte	0x00, 0xf0, 0x11, 0x00


	//----- nvinfo : EIATTR_KPARAM_INFO
	.align		4
.L_59:
        /*0038*/ 	.byte	0x04, 0x17
        /*003a*/ 	.short	(.L_61 - .L_60)
.L_60:
        /*003c*/ 	.word	0x00000000
        /*0040*/ 	.short	0x0004
        /*0042*/ 	.short	0x0014
        /*0044*/ 	.byte	0x00, 0xf0, 0x11, 0x00


	//----- nvinfo : EIATTR_KPARAM_INFO
	.align		4
.L_61:
        /*0048*/ 	.byte	0x04, 0x17
        /*004a*/ 	.short	(.L_63 - .L_62)
.L_62:
        /*004c*/ 	.word	0x00000000
        /*0050*/ 	.short	0x0003
        /*0052*/ 	.short	0x0010
        /*0054*/ 	.byte	0x00, 0xf0, 0x11, 0x00


	//----- nvinfo : EIATTR_KPARAM_INFO
	.align		4
.L_63:
        /*0058*/ 	.byte	0x04, 0x17
        /*005a*/ 	.short	(.L_65 - .L_64)
.L_64:
        /*005c*/ 	.word	0x00000000
        /*0060*/ 	.short	0x0002
        /*0062*/ 	.short	0x0008
        /*0064*/ 	.byte	0x00, 0xf5, 0x21, 0x00


	//----- nvinfo : EIATTR_KPARAM_INFO
	.align		4
.L_65:
        /*0068*/ 	.byte	0x04, 0x17
        /*006a*/ 	.short	(.L_67 - .L_66)
.L_66:
        /*006c*/ 	.word	0x00000000
        /*0070*/ 	.short	0x0001
        /*0072*/ 	.short	0x0004
        /*0074*/ 	.byte	0x00, 0xf0, 0x11, 0x00


	//----- nvinfo : EIATTR_KPARAM_INFO
	.align		4
.L_67:
        /*0078*/ 	.byte	0x04, 0x17
        /*007a*/ 	.short	(.L_69 - .L_68)
.L_68:
        /*007c*/ 	.word	0x00000000
        /*0080*/ 	.short	0x0000
        /*0082*/ 	.short	0x0000
        /*0084*/ 	.byte	0x00, 0xf0, 0x11, 0x00


	//----- nvinfo : EIATTR_SPARSE_MMA_MASK
	.align		4
.L_69:
        /*0088*/ 	.byte	0x03, 0x50
        /*008a*/ 	.short	0x0000


	//----- nvinfo : EIATTR_MAXREG_COUNT
	.align		4
        /*008c*/ 	.byte	0x03, 0x1b
        /*008e*/ 	.short	0x00ff


	//----- nvinfo : EIATTR_MERCURY_ISA_VERSION
	.align		4
        /*0090*/ 	.byte	0x03, 0x5f
        /*0092*/ 	.short	0x0101


	//----- nvinfo : EIATTR_VRC_CTA_INIT_COUNT
	.align		4
        /*0094*/ 	.byte	0x02, 0x4a
	.zero		1
	.zero		1


	//----- nvinfo : EIATTR_EXIT_INSTR_OFFSETS
	.align		4
        /*0098*/ 	.byte	0x04, 0x1c
        /*009a*/ 	.short	(.L_71 - .L_70)


	//   ....[0]....
.L_70:
        /*009c*/ 	.word	0x000000a0


	//   ....[1]....
        /*00a0*/ 	.word	0x00000500


	//----- nvinfo : EIATTR_CBANK_PARAM_SIZE
	.align		4
.L_71:
        /*00a4*/ 	.byte	0x03, 0x19
        /*00a6*/ 	.short	0x0024


	//----- nvinfo : EIATTR_PARAM_CBANK
	.align		4
        /*00a8*/ 	.byte	0x04, 0x0a
        /*00aa*/ 	.short	(.L_73 - .L_72)
	.align		4
.L_72:
        /*00ac*/ 	.word	index@(.nv.constant0._Z7DevRandjjPfjjjjj)
        /*00b0*/ 	.short	0x0380
        /*00b2*/ 	.short	0x0024


	//----- nvinfo : EIATTR_SW_WAR
	.align		4
.L_73:
        /*00b4*/ 	.byte	0x04, 0x36
        /*00b6*/ 	.short	(.L_75 - .L_74)
.L_74:
        /*00b8*/ 	.word	0x00000008
.L_75:


//--------------------- .nv.callgraph             --------------------------
	.section	.nv.callgraph,"",@"SHT_CUDA_CALLGRAPH"
	.align	4
	.sectionentsize	8
	.align		4
        /*0000*/ 	.word	0x00000000
	.align		4
        /*0004*/ 	.word	0xffffffff
	.align		4
        /*0008*/ 	.word	0x00000000
	.align		4
        /*000c*/ 	.word	0xfffffffe
	.align		4
        /*0010*/ 	.word	0x00000000
	.align		4
        /*0014*/ 	.word	0xfffffffd
	.align		4
        /*0018*/ 	.word	0x00000000
	.align		4
        /*001c*/ 	.word	0xfffffffc


//--------------------- .text._Z8DevGemm0jjjPfjjS_jjS_jjS_jjj --------------------------
	.section	.text._Z8DevGemm0jjjPfjjS_jjS_jjS_jjj,"ax",@progbits
	.align	128
        .global         _Z8DevGemm0jjjPfjjS_jjS_jjS_jjj
        .type           _Z8DevGemm0jjjPfjjS_jjS_jjS_jjj,@function
        .size           _Z8DevGemm0jjjPfjjS_jjS_jjS_jjj,(.L_x_6 - _Z8DevGemm0jjjPfjjS_jjS_jjS_jjj)
        .other          _Z8DevGemm0jjjPfjjS_jjS_jjS_jjj,@"STO_CUDA_ENTRY STV_DEFAULT"
_Z8DevGemm0jjjPfjjS_jjS_jjS_jjj:
.text._Z8DevGemm0jjjPfjjS_jjS_jjS_jjj:
[----:B------:R-:W-:Y:S01]  /*0000*/  LDC R1, c[0x0][0x37c] ;  /* 0x0000df00ff017b82 */ /* 0x000fe20000000800 */
[----:B------:R-:W0:Y:S07]  /*0010*/  S2R R3, SR_TID.X ;  /* 0x0000000000037919 */ /* 0x000e2e0000002100 */
[----:B------:R-:W0:Y:S01]  /*0020*/  S2UR UR6, SR_CTAID.X ;  /* 0x00000000000679c3 */ /* 0x000e220000002500 */
[----:B------:R-:W1:Y:S01]  /*0030*/  LDCU.64 UR8, c[0x0][0x380] ;  /* 0x00007000ff0877ac */ /* 0x000e620008000a00 */
[----:B------:R-:W2:Y:S06]  /*0040*/  LDCU UR5, c[0x0][0x3d0] ;  /* 0x00007a00ff0577ac */ /* 0x000eac0008000800 */
[----:B------:R-:W0:Y:S01]  /*0050*/  LDC R4, c[0x0][0x360] ;  /* 0x0000d800ff047b82 */ /* 0x000e220000000800 */
[----:B-1----:R-:W-:-:S04]  /*0060*/  UIMAD UR4, UR9, UR8, URZ ;  /* 0x00000008090472a4 */ /* 0x002fc8000f8e02ff */
[----:B--2---:R-:W-:Y:S01]  /*0070*/  UIMAD UR4, UR4, UR5, URZ ;  /* 0x00000005040472a4 */ /* 0x004fe2000f8e02ff */
[----:B0-----:R-:W-:-:S05]  /*0080*/  IMAD R4, R4, UR6, R3 ;  /* 0x0000000604047c24 */ /* 0x001fca000f8e0203 */
[----:B------:R-:W-:-:S13]  /*0090*/  ISETP.GE.U32.AND P0, PT, R4, UR4, PT ;  /* 0x0000000404007c0c */ /* 0x000fda000bf06070 */
[----:B------:R-:W-:Y:S05]  /*00a0*/  @P0 EXIT ;  /* 0x000000000000094d */ /* 0x000fea0003800000 */
[----:B------:R-:W0:Y:S01]  /*00b0*/  I2F.U32.RP R5, UR8 ;  /* 0x0000000800057d06 */ /* 0x000e220008209000 */
[----:B------:R-:W-:Y:S01]  /*00c0*/  ISETP.NE.U32.AND P2, PT, RZ, UR8, PT ;  /* 0x00000008ff007c0c */ /* 0x000fe2000bf45070 */
[----:B------:R-:W1:Y:S01]  /*00d0*/  LDC.64 R20, c[0x0][0x3b0] ;  /* 0x0000ec00ff147b82 */ /* 0x000e620000000a00 */
[----:B------:R-:W2:Y:S01]  /*00e0*/  LDCU UR4, c[0x0][0x3b8] ;  /* 0x00007700ff0477ac */ /* 0x000ea20008000800 */
[----:B------:R-:W3:Y:S04]  /*00f0*/  LDCU.64 UR6, c[0x0][0x358] ;  /* 0x00006b00ff0677ac */ /* 0x000ee80008000a00 */
[----:B0-----:R-:W0:Y:S02]  /*0100*/  MUFU.RCP R5, R5 ;  /* 0x0000000500057308 */ /* 0x001e240000001000 */
[----:B0-----:R-:W-:-:S06]  /*0110*/  IADD3 R2, PT, PT, R5, 0xffffffe, RZ ;  /* 0x0ffffffe05027810 */ /* 0x001fcc0007ffe0ff */
[----:B------:R0:W4:Y:S02]  /*0120*/  F2I.FTZ.U32.TRUNC.NTZ R3, R2 ;  /* 0x0000000200037305 */ /* 0x000124000021f000 */
[----:B0-----:R-:W-:Y:S01]  /*0130*/  HFMA2 R2, -RZ, RZ, 0, 0 ;  /* 0x00000000ff027431 */ /* 0x001fe200000001ff */
[----:B----4-:R-:W-:-:S05]  /*0140*/  IADD3 R7, PT, PT, RZ, -R3, RZ ;  /* 0x80000003ff077210 */ /* 0x010fca0007ffe0ff */
[----:B------:R-:W-:-:S04]  /*0150*/  IMAD R7, R7, UR8, RZ ;  /* 0x0000000807077c24 */ /* 0x000fc8000f8e02ff */
[----:B------:R-:W-:-:S06]  /*0160*/  IMAD.HI.U32 R3, R3, R7, R2 ;  /* 0x0000000703037227 */ /* 0x000fcc00078e0002 */
[----:B------:R-:W-:-:S05]  /*0170*/  IMAD.HI.U32 R0, R3, R4, RZ ;  /* 0x0000000403007227 */ /* 0x000fca00078e00ff */
[----:B------:R-:W-:-:S05]  /*0180*/  IADD3 R3, PT, PT, -R0, RZ, RZ ;  /* 0x000000ff00037210 */ /* 0x000fca0007ffe1ff */
[----:B------:R-:W-:-:S05]  /*0190*/  IMAD R3, R3, UR8, R4 ;  /* 0x0000000803037c24 */ /* 0x000fca000f8e0204 */
[----:B------:R-:W-:-:S13]  /*01a0*/  ISETP.GE.U32.AND P0, PT, R3, UR8, PT ;  /* 0x0000000803007c0c */ /* 0x000fda000bf06070 */
[----:B------:R-:W-:Y:S02]  /*01b0*/  @P0 IADD3 R3, PT, PT, R3, -UR8, RZ ;  /* 0x8000000803030c10 */ /* 0x000fe4000fffe0ff */
[----:B------:R-:W-:Y:S02]  /*01c0*/  @P0 IADD3 R0, PT, PT, R0, 0x1, RZ ;  /* 0x0000000100000810 */ /* 0x000fe40007ffe0ff */
[----:B------:R-:W-:-:S13]  /*01d0*/  ISETP.GE.U32.AND P1, PT, R3, UR8, PT ;  /* 0x0000000803007c0c */ /* 0x000fda000bf26070 */
[----:B------:R-:W-:Y:S02]  /*01e0*/  @P1 IADD3 R0, PT, PT, R0, 0x1, RZ ;  /* 0x0000000100001810 */ /* 0x000fe40007ffe0ff */
[----:B------:R-:W-:-:S04]  /*01f0*/  @!P2 LOP3.LUT R0, RZ, UR8, RZ, 0x33, !PT ;  /* 0x00000008ff00ac12 */ /* 0x000fc8000f8e33ff */
[----:B------:R-:W-:-:S05]  /*0200*/  IADD3 R3, PT, PT, -R0, RZ, RZ ;  /* 0x000000ff00037210 */ /* 0x000fca0007ffe1ff */
[----:B------:R-:W-:Y:S02]  /*0210*/  IMAD R3, R3, UR8, R4 ;  /* 0x0000000803037c24 */ /* 0x000fe4000f8e0204 */
[----:B------:R-:W0:Y:S02]  /*0220*/  LDC R4, c[0x0][0x388] ;  /* 0x0000e200ff047b82 */ /* 0x000e240000000800 */
[----:B--2---:R-:W-:-:S04]  /*0230*/  IMAD R5, R0, UR4, R3 ;  /* 0x0000000400057c24 */ /* 0x004fc8000f8e0203 */
[----:B-1----:R-:W-:-:S06]  /*0240*/  IMAD.WIDE.U32 R20, R5, 0x4, R20 ;  /* 0x0000000405147825 */ /* 0x002fcc00078e0014 */
[----:B---3--:R1:W5:Y:S01]  /*0250*/  LDG.E R20, desc[UR6][R20.64] ;  /* 0x0000000614147981 */ /* 0x008362000c1e1900 */
[----:B0-----:R-:W-:-:S13]  /*0260*/  ISETP.NE.AND P0, PT, R4, RZ, PT ;  /* 0x000000ff0400720c */ /* 0x001fda0003f05270 */
[----:B-1----:R-:W-:Y:S05]  /*0270*/  @!P0 BRA `(.L_x_0) ;  /* 0x0000000800408947 */ /* 0x002fea0003800000 */
[C---:B------:R-:W-:Y:S02]  /*0280*/  ISETP.GE.U32.AND P0, PT, R4.reuse, 0x8, PT ;  /* 0x000000080400780c */ /* 0x040fe40003f06070 */
[----:B------:R-:W-:Y:S02]  /*0290*/  LOP3.LUT R5, R4, 0x7, RZ, 0xc0, !PT ;  /* 0x0000000704057812 */ /* 0x000fe400078ec0ff */
[----:B------:R-:W-:Y:S02]  /*02a0*/  MOV R6, RZ ;  /* 0x000000ff00067202 */ /* 0x000fe40000000f00 */
[----:B------:R-:W-:-:S07]  /*02b0*/  ISETP.NE.AND P1, PT, R5, RZ, PT ;  /* 0x000000ff0500720c */ /* 0x000fce0003f25270 */
[----:B------:R-:W-:Y:S06]  /*02c0*/  @!P0 BRA `(.L_x_1) ;  /* 0x00000004000c8947 */ /* 0x000fec0003800000 */
[----:B------:R-:W-:Y:S01]  /*02d0*/  LOP3.LUT R6, R4, 0xfffffff8, RZ, 0xc0, !PT ;  /* 0xfffffff804067812 */ /* 0x000fe200078ec0ff */
[----:B------:R-:W-:-:S03]  /*02e0*/  UMOV UR4, URZ ;  /* 0x000000ff00047c82 */ /* 0x000fc60008000000 */
[----:B------:R-:W-:-:S07]  /*02f0*/  IADD3 R2, PT, PT, -R6, RZ, RZ ;  /* 0x000000ff06027210 */ /* 0x000fce0007ffe1ff */
.L_x_2:
[----:B------:R-:W0:Y:S08]  /*0300*/  LDC R25, c[0x0][0x398] ;  /* 0x0000e600ff197b82 */ /* 0x000e300000000800 */
[----:B------:R-:W1:Y:S08]  /*0310*/  LDC R18, c[0x0][0x3a8] ;  /* 0x0000ea00ff127b82 */ /* 0x000e700000000800 */
[----:B------:R-:W2:Y:S08]  /*0320*/  LDC.64 R12, c[0x0][0x390] ;  /* 0x0000e400ff0c7b82 */ /* 0x000eb00000000a00 */
[----:B------:R-:W3:Y:S01]  /*0330*/  LDC.64 R14, c[0x0][0x3a0] ;  /* 0x0000e800ff0e7b82 */ /* 0x000ee20000000a00 */
[----:B0-----:R-:W-:-:S02]  /*0340*/  IMAD R25, R0, R25, UR4 ;  /* 0x0000000400197e24 */ /* 0x001fc4000f8e0219 */
[----:B-1----:R-:W-:Y:S02]  /*0350*/  IMAD R11, R18, UR4, R3 ;  /* 0x00000004120b7c24 */ /* 0x002fe4000f8e0203 */
[----:B--2---:R-:W-:-:S05]  /*0360*/  IMAD.WIDE.U32 R28, R25, 0x4, R12 ;  /* 0x00000004191c7825 */ /* 0x004fca00078e000c */
[----:B------:R0:W2:Y:S01]  /*0370*/  LDG.E R10, desc[UR6][R28.64] ;  /* 0x000000061c0a7981 */ /* 0x0000a2000c1e1900 */
[----:B---3--:R-:W-:-:S05]  /*0380*/  IMAD.WIDE.U32 R8, R11, 0x4, R14 ;  /* 0x000000040b087825 */ /* 0x008fca00078e000e */
[----:B------:R1:W2:Y:S01]  /*0390*/  LDG.E R7, desc[UR6][R8.64] ;  /* 0x0000000608077981 */ /* 0x0002a2000c1e1900 */
[C---:B------:R-:W-:Y:S02]  /*03a0*/  IADD3 R17, PT, PT, R25.reuse, 0x3, RZ ;  /* 0x0000000319117810 */ /* 0x040fe40007ffe0ff */
[C---:B------:R-:W-:Y:S02]  /*03b0*/  IADD3 R21, PT, PT, R25.reuse, 0x4, RZ ;  /* 0x0000000419157810 */ /* 0x040fe40007ffe0ff */
[----:B0-----:R-:W-:Y:S01]  /*03c0*/  IADD3 R29, PT, PT, R25, 0x5, RZ ;  /* 0x00000005191d7810 */ /* 0x001fe20007ffe0ff */
[--C-:B------:R-:W-:Y:S01]  /*03d0*/  IMAD.WIDE.U32 R16, R17, 0x4, R12.reuse ;  /* 0x0000000411107825 */ /* 0x100fe200078e000c */
[----:B------:R-:W-:Y:S02]  /*03e0*/  IADD3 R27, PT, PT, R25, 0x1, RZ ;  /* 0x00000001191b7810 */ /* 0x000fe40007ffe0ff */
[----:B------:R-:W-:Y:S01]  /*03f0*/  IADD3 R19, PT, PT, R11, R18, RZ ;  /* 0x000000120b137210 */ /* 0x000fe20007ffe0ff */
[----:B-1----:R-:W-:Y:S01]  /*0400*/  IMAD.WIDE.U32 R8, R21, 0x4, R12 ;  /* 0x0000000415087825 */ /* 0x002fe200078e000c */
[----:B------:R0:W3:Y:S01]  /*0410*/  LDG.E R11, desc[UR6][R16.64] ;  /* 0x00000006100b7981 */ /* 0x0000e2000c1e1900 */
[----:B------:R-:W-:-:S02]  /*0420*/  IADD3 R23, PT, PT, R25, 0x2, RZ ;  /* 0x0000000219177810 */ /* 0x000fc40007ffe0ff */
[--C-:B------:R-:W-:Y:S02]  /*0430*/  IMAD.WIDE.U32 R28, R29, 0x4, R12.reuse ;  /* 0x000000041d1c7825 */ /* 0x100fe400078e000c */
[----:B------:R-:W4:Y:S02]  /*0440*/  LDG.E R9, desc[UR6][R8.64] ;  /* 0x0000000608097981 */ /* 0x000f24000c1e1900 */
[----:B------:R-:W-:Y:S01]  /*0450*/  IMAD.WIDE.U32 R26, R27, 0x4, R12 ;  /* 0x000000041b1a7825 */ /* 0x000fe200078e000c */
[----:B0-----:R-:W-:-:S03]  /*0460*/  IADD3 R17, PT, PT, R19, R18, RZ ;  /* 0x0000001213117210 */ /* 0x001fc60007ffe0ff */
[----:B------:R-:W-:Y:S01]  /*0470*/  IMAD.WIDE.U32 R22, R23, 0x4, R12 ;  /* 0x0000000417167825 */ /* 0x000fe200078e000c */
[----:B------:R0:W3:Y:S04]  /*0480*/  LDG.E R24, desc[UR6][R26.64] ;  /* 0x000000061a187981 */ /* 0x0000e8000c1e1900 */
[----:B------:R1:W4:Y:S04]  /*0490*/  LDG.E R8, desc[UR6][R28.64] ;  /* 0x000000061c087981 */ /* 0x000328000c1e1900 */
[----:B------:R-:W4:Y:S01]  /*04a0*/  LDG.E R21, desc[UR6][R22.64] ;  /* 0x0000000616157981 */ /* 0x000f22000c1e1900 */
[----:B0-----:R-:W-:Y:S01]  /*04b0*/  IMAD.WIDE.U32 R26, R19, 0x4, R14 ;  /* 0x00000004131a7825 */ /* 0x001fe200078e000e */
[----:B-1----:R-:W-:-:S03]  /*04c0*/  IADD3 R29, PT, PT, R17, R18, RZ ;  /* 0x00000012111d7210 */ /* 0x002fc60007ffe0ff */
[--C-:B------:R-:W-:Y:S01]  /*04d0*/  IMAD.WIDE.U32 R16, R17, 0x4, R14.reuse ;  /* 0x0000000411107825 */ /* 0x100fe200078e000e */
[C---:B------:R-:W-:Y:S01]  /*04e0*/  IADD3 R19, PT, PT, R29.reuse, R18, RZ ;  /* 0x000000121d137210 */ /* 0x040fe20007ffe0ff */
[----:B------:R-:W3:Y:S04]  /*04f0*/  LDG.E R23, desc[UR6][R26.64] ;  /* 0x000000061a177981 */ /* 0x000ee8000c1e1900 */
[----:B------:R0:W4:Y:S02]  /*0500*/  LDG.E R22, desc[UR6][R16.64] ;  /* 0x0000000610167981 */ /* 0x000124000c1e1900 */
[----:B0-----:R-:W-:-:S04]  /*0510*/  IMAD.WIDE.U32 R16, R29, 0x4, R14 ;  /* 0x000000041d107825 */ /* 0x001fc800078e000e */
[C---:B------:R-:W-:Y:S01]  /*0520*/  IMAD.WIDE.U32 R28, R19.reuse, 0x4, R14 ;  /* 0x00000004131c7825 */ /* 0x040fe200078e000e */
[----:B------:R-:W-:-:S05]  /*0530*/  IADD3 R19, PT, PT, R19, R18, RZ ;  /* 0x0000001213137210 */ /* 0x000fca0007ffe0ff */
[C---:B------:R-:W-:Y:S01]  /*0540*/  IMAD.WIDE.U32 R26, R19.reuse, 0x4, R14 ;  /* 0x00000004131a7825 */ /* 0x040fe200078e000e */
[----:B------:R-:W-:-:S05]  /*0550*/  IADD3 R19, PT, PT, R19, R18, RZ ;  /* 0x0000001213137210 */ /* 0x000fca0007ffe0ff */
[----:B------:R-:W4:Y:S01]  /*0560*/  LDG.E R27, desc[UR6][R26.64] ;  /* 0x000000061a1b7981 */ /* 0x000f22000c1e1900 */
[----:B--2--5:R-:W-:-:S03]  /*0570*/  FFMA R7, R10, R7, R20 ;  /* 0x000000070a077223 */ /* 0x024fc60000000014 */
[----:B------:R0:W2:Y:S04]  /*0580*/  LDG.E R10, desc[UR6][R28.64] ;  /* 0x000000061c0a7981 */ /* 0x0000a8000c1e1900 */
[----:B------:R1:W2:Y:S01]  /*0590*/  LDG.E R20, desc[UR6][R16.64] ;  /* 0x0000000610147981 */ /* 0x0002a2000c1e1900 */
[C---:B0-----:R-:W-:Y:S02]  /*05a0*/  IADD3 R29, PT, PT, R25.reuse, 0x6, RZ ;  /* 0x00000006191d7810 */ /* 0x041fe40007ffe0ff */
[----:B------:R-:W-:-:S03]  /*05b0*/  IADD3 R25, PT, PT, R25, 0x7, RZ ;  /* 0x0000000719197810 */ /* 0x000fc60007ffe0ff */
[----:B-1----:R-:W-:Y:S01]  /*05c0*/  IMAD.WIDE.U32 R16, R29, 0x4, R12 ;  /* 0x000000041d107825 */ /* 0x002fe200078e000c */
[----:B------:R-:W-:-:S03]  /*05d0*/  IADD3 R29, PT, PT, R19, R18, RZ ;  /* 0x00000012131d7210 */ /* 0x000fc60007ffe0ff */
[----:B------:R-:W-:-:S04]  /*05e0*/  IMAD.WIDE.U32 R18, R19, 0x4, R14 ;  /* 0x0000000413127825 */ /* 0x000fc800078e000e */
[----:B------:R-:W-:Y:S02]  /*05f0*/  IMAD.WIDE.U32 R12, R25, 0x4, R12 ;  /* 0x00000004190c7825 */ /* 0x000fe400078e000c */
[----:B------:R-:W2:Y:S02]  /*0600*/  LDG.E R25, desc[UR6][R16.64] ;  /* 0x0000000610197981 */ /* 0x000ea4000c1e1900 */
[----:B------:R-:W-:Y:S02]  /*0610*/  IMAD.WIDE.U32 R14, R29, 0x4, R14 ;  /* 0x000000041d0e7825 */ /* 0x000fe400078e000e */
[----:B------:R-:W2:Y:S04]  /*0620*/  LDG.E R18, desc[UR6][R18.64] ;  /* 0x0000000612127981 */ /* 0x000ea8000c1e1900 */
[----:B------:R-:W2:Y:S04]  /*0630*/  LDG.E R13, desc[UR6][R12.64] ;  /* 0x000000060c0d7981 */ /* 0x000ea8000c1e1900 */
[----:B------:R-:W2:Y:S01]  /*0640*/  LDG.E R14, desc[UR6][R14.64] ;  /* 0x000000060e0e7981 */ /* 0x000ea2000c1e1900 */
[----:B---3--:R-:W-:Y:S01]  /*0650*/  FFMA R24, R24, R23, R7 ;  /* 0x0000001718187223 */ /* 0x008fe20000000007 */
[----:B------:R-:W-:-:S03]  /*0660*/  IADD3 R2, PT, PT, R2, 0x8, RZ ;  /* 0x0000000802027810 */ /* 0x000fc60007ffe0ff */
[----:B----4-:R-:W-:Y:S01]  /*0670*/  FFMA R22, R21, R22, R24 ;  /* 0x0000001615167223 */ /* 0x010fe20000000018 */
[----:B------:R-:W-:Y:S01]  /*0680*/  ISETP.NE.AND P0, PT, R2, RZ, PT ;  /* 0x000000ff0200720c */ /* 0x000fe20003f05270 */
[----:B------:R-:W-:Y:S02]  /*0690*/  UIADD3 UR4, UPT, UPT, UR4, 0x8, URZ ;  /* 0x0000000804047890 */ /* 0x000fe4000fffe0ff */
[----:B--2---:R-:W-:-:S04]  /*06a0*/  FFMA R20, R11, R20, R22 ;  /* 0x000000140b147223 */ /* 0x004fc80000000016 */
[----:B------:R-:W-:-:S04]  /*06b0*/  FFMA R9, R9, R10, R20 ;  /* 0x0000000a09097223 */ /* 0x000fc80000000014 */
[----:B------:R-:W-:-:S04]  /*06c0*/  FFMA R8, R8, R27, R9 ;  /* 0x0000001b08087223 */ /* 0x000fc80000000009 */
[----:B------:R-:W-:-:S04]  /*06d0*/  FFMA R8, R25, R18, R8 ;  /* 0x0000001219087223 */ /* 0x000fc80000000008 */
[----:B------:R-:W-:Y:S01]  /*06e0*/  FFMA R20, R13, R14, R8 ;  /* 0x0000000e0d147223 */ /* 0x000fe20000000008 */
[----:B------:R-:W-:Y:S06]  /*06f0*/  @P0 BRA `(.L_x_2) ;  /* 0xfffffffc00000947 */ /* 0x000fec000383ffff */
.L_x_1:
[----:B------:R-:W-:Y:S05]  /*0700*/  @!P1 BRA `(.L_x_0) ;  /* 0x00000004001c9947 */ /* 0x000fea0003800000 */
[----:B------:R-:W-:Y:S02]  /*0710*/  ISETP.GE.U32.AND P0, PT, R5, 0x4, PT ;  /* 0x000000040500780c */ /* 0x000fe40003f06070 */
[----:B------:R-:W-:-:S04]  /*0720*/  LOP3.LUT R2, R4, 0x3, RZ, 0xc0, !PT ;  /* 0x0000000304027812 */ /* 0x000fc800078ec0ff */
[----:B------:R-:W-:-:S07]  /*0730*/  ISETP.NE.AND P1, PT, R2, RZ, PT ;  /* 0x000000ff0200720c */ /* 0x000fce0003f25270 */
[----:B------:R-:W-:Y:S06]  /*0740*/  @!P0 BRA `(.L_x_3) ;  /* 0x0000000000848947 */ /* 0x000fec0003800000 */
[----:B------:R-:W0:Y:S01]  /*0750*/  LDC.64 R8, c[0x0][0x3a0] ;  /* 0x0000e800ff087b82 */ /* 0x000e220000000a00 */
[----:B------:R-:W1:Y:S01]  /*0760*/  LDCU UR4, c[0x0][0x398] ;  /* 0x00007300ff0477ac */ /* 0x000e620008000800 */
[----:B------:R-:W2:Y:S06]  /*0770*/  LDCU UR5, c[0x0][0x3a8] ;  /* 0x00007500ff0577ac */ /* 0x000eac0008000800 */
[----:B------:R-:W3:Y:S01]  /*0780*/  LDC.64 R10, c[0x0][0x390] ;  /* 0x0000e400ff0a7b82 */ /* 0x000ee20000000a00 */
[----:B-1----:R-:W-:Y:S02]  /*0790*/  IMAD R7, R0, UR4, R6 ;  /* 0x0000000400077c24 */ /* 0x002fe4000f8e0206 */
[----:B--2---:R-:W-:-:S03]  /*07a0*/  IMAD R13, R6, UR5, R3 ;  /* 0x00000005060d7c24 */ /* 0x004fc6000f8e0203 */
[----:B------:R-:W-:Y:S01]  /*07b0*/  IADD3 R23, PT, PT, R7, 0x1, RZ ;  /* 0x0000000107177810 */ /* 0x000fe20007ffe0ff */
[C---:B0-----:R-:W-:Y:S01]  /*07c0*/  IMAD.WIDE.U32 R18, R13.reuse, 0x4, R8 ;  /* 0x000000040d127825 */ /* 0x041fe200078e0008 */
[----:B------:R-:W-:Y:S02]  /*07d0*/  IADD3 R13, PT, PT, R13, UR5, RZ ;  /* 0x000000050d0d7c10 */ /* 0x000fe4000fffe0ff */
[C---:B------:R-:W-:Y:S01]  /*07e0*/  IADD3 R15, PT, PT, R7.reuse, 0x2, RZ ;  /* 0x00000002070f7810 */ /* 0x040fe20007ffe0ff */
[--C-:B---3--:R-:W-:Y:S01]  /*07f0*/  IMAD.WIDE.U32 R24, R7, 0x4, R10.reuse ;  /* 0x0000000407187825 */ /* 0x108fe200078e000a */
[----:B------:R-:W-:Y:S01]  /*0800*/  IADD3 R21, PT, PT, R13, UR5, RZ ;  /* 0x000000050d157c10 */ /* 0x000fe2000fffe0ff */
[----:B------:R-:W2:Y:S02]  /*0810*/  LDG.E R18, desc[UR6][R18.64] ;  /* 0x0000000612127981 */ /* 0x000ea4000c1e1900 */
[----:B------:R-:W-:Y:S01]  /*0820*/  IMAD.WIDE.U32 R22, R23, 0x4, R10 ;  /* 0x0000000417167825 */ /* 0x000fe200078e000a */
[----:B------:R-:W-:Y:S01]  /*0830*/  IADD3 R7, PT, PT, R7, 0x3, RZ ;  /* 0x0000000307077810 */ /* 0x000fe20007ffe0ff */
[----:B------:R-:W2:Y:S02]  /*0840*/  LDG.E R5, desc[UR6][R24.64] ;  /* 0x0000000618057981 */ /* 0x000ea4000c1e1900 */
[----:B------:R-:W-:Y:S01]  /*0850*/  IMAD.WIDE.U32 R16, R13, 0x4, R8 ;  /* 0x000000040d107825 */ /* 0x000fe200078e0008 */
[----:B------:R-:W-:Y:S01]  /*0860*/  IADD3 R27, PT, PT, R21, UR5, RZ ;  /* 0x00000005151b7c10 */ /* 0x000fe2000fffe0ff */
[----:B------:R-:W3:Y:S02]  /*0870*/  LDG.E R22, desc[UR6][R22.64] ;  /* 0x0000000616167981 */ /* 0x000ee4000c1e1900 */
[----:B------:R-:W-:-:S02]  /*0880*/  IMAD.WIDE.U32 R14, R15, 0x4, R10 ;  /* 0x000000040f0e7825 */ /* 0x000fc400078e000a */
[----:B------:R-:W3:Y:S02]  /*0890*/  LDG.E R16, desc[UR6][R16.64] ;  /* 0x0000000610107981 */ /* 0x000ee4000c1e1900 */
[----:B------:R-:W-:Y:S02]  /*08a0*/  IMAD.WIDE.U32 R12, R21, 0x4, R8 ;  /* 0x00000004150c7825 */ /* 0x000fe400078e0008 */
[----:B------:R-:W4:Y:S02]  /*08b0*/  LDG.E R14, desc[UR6][R14.64] ;  /* 0x000000060e0e7981 */ /* 0x000f24000c1e1900 */
[----:B------:R-:W-:Y:S02]  /*08c0*/  IMAD.WIDE.U32 R10, R7, 0x4, R10 ;  /* 0x00000004070a7825 */ /* 0x000fe400078e000a */
[----:B------:R-:W4:Y:S02]  /*08d0*/  LDG.E R12, desc[UR6][R12.64] ;  /* 0x000000060c0c7981 */ /* 0x000f24000c1e1900 */
[----:B------:R-:W-:-:S02]  /*08e0*/  IMAD.WIDE.U32 R8, R27, 0x4, R8 ;  /* 0x000000041b087825 */ /* 0x000fc400078e0008 */
[----:B------:R-:W4:Y:S04]  /*08f0*/  LDG.E R10, desc[UR6][R10.64] ;  /* 0x000000060a0a7981 */ /* 0x000f28000c1e1900 */
[----:B------:R-:W4:Y:S01]  /*0900*/  LDG.E R8, desc[UR6][R8.64] ;  /* 0x0000000608087981 */ /* 0x000f22000c1e1900 */
[----:B------:R-:W-:Y:S01]  /*0910*/  IADD3 R6, PT, PT, R6, 0x4, RZ ;  /* 0x0000000406067810 */ /* 0x000fe20007ffe0ff */
[----:B--2--5:R-:W-:-:S04]  /*0920*/  FFMA R5, R5, R18, R20 ;  /* 0x0000001205057223 */ /* 0x024fc80000000014 */
[----:B---3--:R-:W-:-:S04]  /*0930*/  FFMA R5, R22, R16, R5 ;  /* 0x0000001016057223 */ /* 0x008fc80000000005 */
[----:B----4-:R-:W-:-:S04]  /*0940*/  FFMA R5, R14, R12, R5 ;  /* 0x0000000c0e057223 */ /* 0x010fc80000000005 */
[----:B------:R-:W-:-:S07]  /*0950*/  FFMA R20, R10, R8, R5 ;  /* 0x000000080a147223 */ /* 0x000fce0000000005 */
.L_x_3:
[----:B------:R-:W-:Y:S05]  /*0960*/  @!P1 BRA `(.L_x_0) ;  /* 0x0000000000849947 */ /* 0x000fea0003800000 */
[----:B------:R-:W-:Y:S02]  /*0970*/  ISETP.NE.AND P0, PT, R2, 0x1, PT ;  /* 0x000000010200780c */ /* 0x000fe40003f05270 */
[----:B------:R-:W-:-:S04]  /*0980*/  LOP3.LUT R4, R4, 0x1, RZ, 0xc0, !PT ;  /* 0x0000000104047812 */ /* 0x000fc800078ec0ff */
[----:B------:R-:W-:-:S07]  /*0990*/  ISETP.NE.U32.AND P1, PT, R4, 0x1, PT ;  /* 0x000000010400780c */ /* 0x000fce0003f25070 */
[----:B------:R-:W0:Y:S08]  /*09a0*/  @P0 LDC R12, c[0x0][0x3a8] ;  /* 0x0000ea00ff0c0b82 */ /* 0x000e300000000800 */
[----:B------:R-:W1:Y:S08]  /*09b0*/  @P0 LDC R7, c[0x0][0x398] ;  /* 0x0000e600ff070b82 */ /* 0x000e700000000800 */
[----:B------:R-:W2:Y:S08]  /*09c0*/  @P0 LDC.64 R14, c[0x0][0x3a0] ;  /* 0x0000e800ff0e0b82 */ /* 0x000eb00000000a00 */
[----:B------:R-:W3:Y:S01]  /*09d0*/  @P0 LDC.64 R10, c[0x0][0x390] ;  /* 0x0000e400ff0a0b82 */ /* 0x000ee20000000a00 */
[----:B0-----:R-:W-:-:S05]  /*09e0*/  @P0 IMAD R19, R6, R12, R3 ;  /* 0x0000000c06130224 */ /* 0x001fca00078e0203 */
[----:B------:R-:W-:Y:S02]  /*09f0*/  @P0 IADD3 R21, PT, PT, R19, R12, RZ ;  /* 0x0000000c13150210 */ /* 0x000fe40007ffe0ff */
[----:B------:R-:W0:Y:S01]  /*0a00*/  @!P1 LDC R23, c[0x0][0x398] ;  /* 0x0000e600ff179b82 */ /* 0x000e220000000800 */
[----:B-1----:R-:W-:Y:S01]  /*0a10*/  @P0 IMAD R13, R0, R7, R6 ;  /* 0x00000007000d0224 */ /* 0x002fe200078e0206 */
[----:B------:R-:W-:-:S06]  /*0a20*/  @P0 IADD3 R6, PT, PT, R6, 0x2, RZ ;  /* 0x0000000206060810 */ /* 0x000fcc0007ffe0ff */
[----:B------:R-:W1:Y:S01]  /*0a30*/  @!P1 LDC R2, c[0x0][0x3a8] ;  /* 0x0000ea00ff029b82 */ /* 0x000e620000000800 */
[----:B--2---:R-:W-:Y:S01]  /*0a40*/  @P0 IMAD.WIDE.U32 R16, R19, 0x4, R14 ;  /* 0x0000000413100825 */ /* 0x004fe200078e000e */
[----:B------:R-:W-:-:S06]  /*0a50*/  @P0 IADD3 R19, PT, PT, R13, 0x1, RZ ;  /* 0x000000010d130810 */ /* 0x000fcc0007ffe0ff */
[----:B------:R-:W2:Y:S08]  /*0a60*/  @!P1 LDC.64 R8, c[0x0][0x390] ;  /* 0x0000e400ff089b82 */ /* 0x000eb00000000a00 */
[----:B------:R-:W4:Y:S01]  /*0a70*/  @!P1 LDC.64 R4, c[0x0][0x3a0] ;  /* 0x0000e800ff049b82 */ /* 0x000f220000000a00 */
[----:B---3--:R-:W-:Y:S01]  /*0a80*/  @P0 IMAD.WIDE.U32 R12, R13, 0x4, R10 ;  /* 0x000000040d0c0825 */ /* 0x008fe200078e000a */
[----:B------:R-:W3:Y:S03]  /*0a90*/  @P0 LDG.E R7, desc[UR6][R16.64] ;  /* 0x0000000610070981 */ /* 0x000ee6000c1e1900 */
[----:B------:R-:W-:-:S02]  /*0aa0*/  @P0 IMAD.WIDE.U32 R14, R21, 0x4, R14 ;  /* 0x00000004150e0825 */ /* 0x000fc400078e000e */
[----:B------:R-:W3:Y:S02]  /*0ab0*/  @P0 LDG.E R13, desc[UR6][R12.64] ;  /* 0x000000060c0d0981 */ /* 0x000ee4000c1e1900 */
[----:B------:R-:W-:Y:S02]  /*0ac0*/  @P0 IMAD.WIDE.U32 R10, R19, 0x4, R10 ;  /* 0x00000004130a0825 */ /* 0x000fe400078e000a */
[----:B------:R-:W3:Y:S02]  /*0ad0*/  @P0 LDG.E R14, desc[UR6][R14.64] ;  /* 0x000000060e0e0981 */ /* 0x000ee4000c1e1900 */
[----:B0-----:R-:W-:Y:S02]  /*0ae0*/  @!P1 IMAD R19, R0, R23, R6 ;  /* 0x0000001700139224 */ /* 0x001fe400078e0206 */
[----:B-1----:R-:W-:Y:S01]  /*0af0*/  @!P1 IMAD R21, R6, R2, R3 ;  /* 0x0000000206159224 */ /* 0x002fe200078e0203 */
[----:B------:R-:W3:Y:S01]  /*0b00*/  @P0 LDG.E R10, desc[UR6][R10.64] ;  /* 0x000000060a0a0981 */ /* 0x000ee2000c1e1900 */
[----:B--2---:R-:W-:-:S06]  /*0b10*/  @!P1 IMAD.WIDE.U32 R8, R19, 0x4, R8 ;  /* 0x0000000413089825 */ /* 0x004fcc00078e0008 */
[----:B------:R-:W2:Y:S01]  /*0b20*/  @!P1 LDG.E R9, desc[UR6][R8.64] ;  /* 0x0000000608099981 */ /* 0x000ea2000c1e1900 */
[----:B----4-:R-:W-:-:S06]  /*0b30*/  @!P1 IMAD.WIDE.U32 R4, R21, 0x4, R4 ;  /* 0x0000000415049825 */ /* 0x010fcc00078e0004 */
[----:B------:R-:W2:Y:S01]  /*0b40*/  @!P1 LDG.E R4, desc[UR6][R4.64] ;  /* 0x0000000604049981 */ /* 0x000ea2000c1e1900 */
[----:B---3-5:R-:W-:-:S04]  /*0b50*/  @P0 FFMA R7, R13, R7, R20 ;  /* 0x000000070d070223 */ /* 0x028fc80000000014 */
[----:B------:R-:W-:-:S04]  /*0b60*/  @P0 FFMA R20, R10, R14, R7 ;  /* 0x0000000e0a140223 */ /* 0x000fc80000000007 */
[----:B--2---:R-:W-:-:S07]  /*0b70*/  @!P1 FFMA R20, R9, R4, R20 ;  /* 0x0000000409149223 */ /* 0x004fce0000000014 */
.L_x_0:
[----:B------:R-:W0:Y:S01]  /*0b80*/  LDC.64 R4, c[0x0][0x3c0] ;  /* 0x0000f000ff047b82 */ /* 0x000e220000000a00 */
[----:B------:R-:W1:Y:S02]  /*0b90*/  LDCU UR4, c[0x0][0x3c8] ;  /* 0x00007900ff0477ac */ /* 0x000e640008000800 */
[----:B-1----:R-:W-:-:S04]  /*0ba0*/  IMAD R3, R0, UR4, R3 ;  /* 0x0000000400037c24 */ /* 0x002fc8000f8e0203 */
[----:B0-----:R-:W-:-:S05]  /*0bb0*/  IMAD.WIDE.U32 R2, R3, 0x4, R4 ;  /* 0x0000000403027825 */ /* 0x001fca00078e0004 */
[----:B-----5:R-:W-:Y:S01]  /*0bc0*/  STG.E desc[UR6][R2.64], R20 ;  /* 0x0000001402007986 */ /* 0x020fe2000c101906 */
[----:B------:R-:W-:Y:S05]  /*0bd0*/  EXIT ;  /* 0x000000000000794d */ /* 0x000fea0003800000 */
.L_x_4:
[----:B------:R-:W-:-:S00]  /*0be0*/  BRA `(.L_x_4) ;  /* 0xfffffffc00fc7947 */ /* 0x000fc0000383ffff */
[----:B------:R-:W-:-:S00]  /*0bf0*/  NOP ;  /* 0x0000000000007918 */ /* 0x000fc00000000000 */
        /* <DEDUP_REMOVED lines=8> */
.L_x_6:


//--------------------- .text._Z7DevRandjjPfjjjjj --------------------------
	.section	.text._Z7DevRandjjPfjjjjj,"ax",@progbits
	.align	128
        .global         _Z7DevRandjjPfjjjjj
        .type           _Z7DevRandjjPfjjjjj,@function
        .size           _Z7DevRandjjPfjjjjj,(.L_x_7 - _Z7DevRandjjPfjjjjj)
        .other          _Z7DevRandjjPfjjjjj,@"STO_CUDA_ENTRY STV_DEFAULT"
_Z7DevRandjjPfjjjjj:
.text._Z7DevRandjjPfjjjjj:
        /* <DEDUP_REMOVED lines=13> */
[----:B------:R-:W-:Y:S01]  /*00d0*/  IMAD R9, RZ, RZ, -UR5 ;  /* 0x80000005ff097e24 */ /* 0x000fe2000f8e02ff */
[----:B------:R-:W1:Y:S01]  /*00e0*/  LDCU.64 UR6, c[0x0][0x380] ;  /* 0x00007000ff0677ac */ /* 0x000e620008000a00 */
[----:B------:R-:W-:Y:S01]  /*00f0*/  ISETP.NE.U32.AND P4, PT, RZ, UR5, PT ;  /* 0x00000005ff007c0c */ /* 0x000fe2000bf85070 */
[----:B------:R-:W2:Y:S03]  /*0100*/  LDCU.64 UR10, c[0x0][0x398] ;  /* 0x00007300ff0a77ac */ /* 0x000ea60008000a00 */
[----:B------:R-:W3:Y:S08]  /*0110*/  I2F.U32.RP R5, UR9 ;  /* 0x0000000900057d06 */ /* 0x000ef00008209000 */
[----:B0-----:R-:W0:Y:S08]  /*0120*/  MUFU.RCP R4, R4 ;  /* 0x0000000400047308 */ /* 0x001e300000001000 */
[----:B------:R-:W4:Y:S08]  /*0130*/  I2F.U32.RP R8, UR5 ;  /* 0x0000000500087d06 */ /* 0x000f300008209000 */
[----:B---3--:R-:W-:Y:S01]  /*0140*/  MUFU.RCP R5, R5 ;  /* 0x0000000500057308 */ /* 0x008fe20000001000 */
[----:B0-----:R-:W-:-:S07]  /*0150*/  IADD3 R2, PT, PT, R4, 0xffffffe, RZ ;  /* 0x0ffffffe04027810 */ /* 0x001fce0007ffe0ff */
[----:B------:R0:W3:Y:S08]  /*0160*/  F2I.FTZ.U32.TRUNC.NTZ R3, R2 ;  /* 0x0000000200037305 */ /* 0x0000f0000021f000 */
[----:B----4-:R-:W4:Y:S01]  /*0170*/  MUFU.RCP R8, R8 ;  /* 0x0000000800087308 */ /* 0x010f220000001000 */
[----:B0-----:R-:W-:Y:S02]  /*0180*/  HFMA2 R2, -RZ, RZ, 0, 0 ;  /* 0x00000000ff027431 */ /* 0x001fe400000001ff */
[----:B---3--:R-:W-:-:S04]  /*0190*/  IMAD.MOV R7, RZ, RZ, -R3 ;  /* 0x000000ffff077224 */ /* 0x008fc800078e0a03 */
[----:B------:R-:W-:-:S04]  /*01a0*/  IMAD R7, R7, UR8, RZ ;  /* 0x0000000807077c24 */ /* 0x000fc8000f8e02ff */
[----:B------:R-:W-:-:S04]  /*01b0*/  IMAD.HI.U32 R3, R3, R7, R2 ;  /* 0x0000000703037227 */ /* 0x000fc800078e0002 */
[----:B----4-:R-:W-:Y:S02]  /*01c0*/  VIADD R6, R8, 0xffffffe ;  /* 0x0ffffffe08067836 */ /* 0x010fe40000000000 */
[----:B------:R-:W-:Y:S02]  /*01d0*/  IMAD.HI.U32 R4, R3, R0, RZ ;  /* 0x0000000003047227 */ /* 0x000fe400078e00ff */
[----:B------:R0:W3:Y:S02]  /*01e0*/  F2I.FTZ.U32.TRUNC.NTZ R7, R6 ;  /* 0x0000000600077305 */ /* 0x0000e4000021f000 */
[----:B------:R-:W-:-:S04]  /*01f0*/  IMAD.MOV R3, RZ, RZ, -R4 ;  /* 0x000000ffff037224 */ /* 0x000fc800078e0a04 */
[----:B------:R-:W-:Y:S01]  /*0200*/  IMAD R2, R3, UR8, R0 ;  /* 0x0000000803027c24 */ /* 0x000fe2000f8e0200 */
[----:B------:R-:W-:Y:S02]  /*0210*/  IADD3 R3, PT, PT, R5, 0xffffffe, RZ ;  /* 0x0ffffffe05037810 */ /* 0x000fe40007ffe0ff */
[----:B0-----:R-:W-:Y:S02]  /*0220*/  MOV R6, RZ ;  /* 0x000000ff00067202 */ /* 0x001fe40000000f00 */
[----:B------:R-:W-:Y:S02]  /*0230*/  ISETP.GE.U32.AND P0, PT, R2, UR8, PT ;  /* 0x0000000802007c0c */ /* 0x000fe4000bf06070 */
[----:B------:R-:W0:Y:S01]  /*0240*/  F2I.FTZ.U32.TRUNC.NTZ R3, R3 ;  /* 0x0000000300037305 */ /* 0x000e22000021f000 */
[----:B---3--:R-:W-:-:S04]  /*0250*/  IMAD R9, R9, R7, RZ ;  /* 0x0000000709097224 */ /* 0x008fc800078e02ff */
[----:B------:R-:W-:-:S06]  /*0260*/  IMAD.HI.U32 R7, R7, R9, R6 ;  /* 0x0000000907077227 */ /* 0x000fcc00078e0006 */
[----:B------:R-:W-:Y:S01]  /*0270*/  @P0 IADD3 R2, PT, PT, R2, -UR8, RZ ;  /* 0x8000000802020c10 */ /* 0x000fe2000fffe0ff */
[----:B------:R-:W-:Y:S02]  /*0280*/  @P0 VIADD R4, R4, 0x1 ;  /* 0x0000000104040836 */ /* 0x000fe40000000000 */
[----:B------:R-:W-:Y:S01]  /*0290*/  IMAD.HI.U32 R6, R7, R0, RZ ;  /* 0x0000000007067227 */ /* 0x000fe200078e00ff */
[----:B------:R-:W-:Y:S02]  /*02a0*/  ISETP.GE.U32.AND P1, PT, R2, UR8, PT ;  /* 0x0000000802007c0c */ /* 0x000fe4000bf26070 */
[----:B0-----:R-:W-:Y:S01]  /*02b0*/  IADD3 R5, PT, PT, RZ, -R3, RZ ;  /* 0x80000003ff057210 */ /* 0x001fe20007ffe0ff */
[----:B------:R-:W-:-:S04]  /*02c0*/  IMAD.MOV.U32 R2, RZ, RZ, RZ ;  /* 0x000000ffff027224 */ /* 0x000fc800078e00ff */
[----:B------:R-:W-:-:S04]  /*02d0*/  IMAD R5, R5, UR9, RZ ;  /* 0x0000000905057c24 */ /* 0x000fc8000f8e02ff */
[----:B------:R-:W-:Y:S01]  /*02e0*/  IMAD.HI.U32 R3, R3, R5, R2 ;  /* 0x0000000503037227 */ /* 0x000fe200078e0002 */
[----:B------:R-:W-:Y:S02]  /*02f0*/  IADD3 R5, PT, PT, -R6, RZ, RZ ;  /* 0x000000ff06057210 */ /* 0x000fe40007ffe1ff */
[----:B------:R-:W-:Y:S02]  /*0300*/  @P1 IADD3 R4, PT, PT, R4, 0x1, RZ ;  /* 0x0000000104041810 */ /* 0x000fe40007ffe0ff */
[----:B------:R-:W-:Y:S01]  /*0310*/  @!P2 LOP3.LUT R4, RZ, UR8, RZ, 0x33, !PT ;  /* 0x00000008ff04ac12 */ /* 0x000fe2000f8e33ff */
[----:B------:R-:W-:Y:S01]  /*0320*/  IMAD R2, R5, UR5, R0 ;  /* 0x0000000505027c24 */ /* 0x000fe2000f8e0200 */
[----:B------:R-:W-:Y:S02]  /*0330*/  ISETP.NE.U32.AND P2, PT, RZ, UR9, PT ;  /* 0x00000009ff007c0c */ /* 0x000fe4000bf45070 */
[----:B-1----:R-:W-:Y:S01]  /*0340*/  LOP3.LUT R5, R0, UR6, RZ, 0x3c, !PT ;  /* 0x0000000600057c12 */ /* 0x002fe2000f8e3cff */
[----:B------:R-:W-:Y:S01]  /*0350*/  IMAD.HI.U32 R3, R3, R4, RZ ;  /* 0x0000000403037227 */ /* 0x000fe200078e00ff */
[----:B------:R-:W-:-:S03]  /*0360*/  ISETP.GE.U32.AND P0, PT, R2, UR5, PT ;  /* 0x0000000502007c0c */ /* 0x000fc6000bf06070 */
[----:B------:R-:W-:Y:S01]  /*0370*/  IMAD R5, R5, -0x453a82c9, RZ ;  /* 0xbac57d3705057824 */ /* 0x000fe200078e02ff */
[----:B------:R-:W-:Y:S01]  /*0380*/  IADD3 R3, PT, PT, -R3, RZ, RZ ;  /* 0x000000ff03037210 */ /* 0x000fe20007ffe1ff */
[----:B------:R-:W-:-:S03]  /*0390*/  IMAD.MOV R9, RZ, RZ, -R4 ;  /* 0x000000ffff097224 */ /* 0x000fc600078e0a04 */
[----:B------:R-:W-:Y:S01]  /*03a0*/  LOP3.LUT R5, R5, UR7, RZ, 0x3c, !PT ;  /* 0x0000000705057c12 */ /* 0x000fe2000f8e3cff */
[----:B------:R-:W-:Y:S01]  /*03b0*/  IMAD R7, R3, UR9, R4 ;  /* 0x0000000903077c24 */ /* 0x000fe2000f8e0204 */
[----:B------:R-:W0:Y:S01]  /*03c0*/  LDCU.64 UR6, c[0x0][0x358] ;  /* 0x00006b00ff0677ac */ /* 0x000e220008000a00 */
[----:B------:R-:W-:Y:S02]  /*03d0*/  IMAD R0, R9, UR8, R0 ;  /* 0x0000000809007c24 */ /* 0x000fe4000f8e0200 */
[----:B------:R-:W-:Y:S01]  /*03e0*/  @P0 IADD3 R2, PT, PT, R2, -UR5, RZ ;  /* 0x8000000502020c10 */ /* 0x000fe2000fffe0ff */
[----:B------:R-:W-:Y:S01]  /*03f0*/  IMAD R5, R5, 0x24f66ac9, RZ ;  /* 0x24f66ac905057824 */ /* 0x000fe200078e02ff */
[----:B------:R-:W-:Y:S02]  /*0400*/  ISETP.GE.U32.AND P1, PT, R7, UR9, PT ;  /* 0x0000000907007c0c */ /* 0x000fe4000bf26070 */
[----:B------:R-:W-:Y:S02]  /*0410*/  ISETP.GE.U32.AND P3, PT, R2, UR5, PT ;  /* 0x0000000502007c0c */ /* 0x000fe4000bf66070 */
[----:B------:R-:W1:Y:S01]  /*0420*/  LDC.64 R2, c[0x0][0x388] ;  /* 0x0000e200ff027b82 */ /* 0x000e620000000a00 */
[----:B------:R-:W-:-:S02]  /*0430*/  @P0 IADD3 R6, PT, PT, R6, 0x1, RZ ;  /* 0x0000000106060810 */ /* 0x000fc40007ffe0ff */
[----:B------:R-:W-:-:S05]  /*0440*/  I2FP.F32.S32 R5, R5 ;  /* 0x0000000500057245 */ /* 0x000fca0000201400 */
[----:B------:R-:W-:Y:S01]  /*0450*/  FMUL R5, R5, 4.6566128730773925781e-10 ;  /* 0x3000000005057820 */ /* 0x000fe20000400000 */
[----:B------:R-:W-:Y:S02]  /*0460*/  @P1 VIADD R7, R7, -UR9 ;  /* 0x8000000907071c36 */ /* 0x000fe40008000000 */
[----:B------:R-:W-:Y:S02]  /*0470*/  @P3 IADD3 R6, PT, PT, R6, 0x1, RZ ;  /* 0x0000000106063810 */ /* 0x000fe40007ffe0ff */
[----:B------:R-:W-:Y:S02]  /*0480*/  @!P4 LOP3.LUT R6, RZ, UR5, RZ, 0x33, !PT ;  /* 0x00000005ff06cc12 */ /* 0x000fe4000f8e33ff */
[----:B------:R-:W-:-:S13]  /*0490*/  ISETP.GE.U32.AND P1, PT, R7, UR9, PT ;  /* 0x0000000907007c0c */ /* 0x000fda000bf26070 */
[----:B------:R-:W-:Y:S02]  /*04a0*/  @P1 IADD3 R7, PT, PT, R7, -UR9, RZ ;  /* 0x8000000907071c10 */ /* 0x000fe4000fffe0ff */
[----:B------:R-:W-:-:S05]  /*04b0*/  @!P2 LOP3.LUT R7, RZ, UR9, RZ, 0x33, !PT ;  /* 0x00000009ff07ac12 */ /* 0x000fca000f8e33ff */
[----:B--2---:R-:W-:-:S04]  /*04c0*/  IMAD R7, R7, UR10, R0 ;  /* 0x0000000a07077c24 */ /* 0x004fc8000f8e0200 */
[----:B------:R-:W-:-:S04]  /*04d0*/  IMAD R7, R6, UR11, R7 ;  /* 0x0000000b06077c24 */ /* 0x000fc8000f8e0207 */
[----:B-1----:R-:W-:-:S05]  /*04e0*/  IMAD.WIDE.U32 R2, R7, 0x4, R2 ;  /* 0x0000000407027825 */ /* 0x002fca00078e0002 */
[----:B0-----:R-:W-:Y:S01]  /*04f0*/  STG.E desc[UR6][R2.64], R5 ;  /* 0x0000000502007986 */ /* 0x001fe2000c101906 */
[----:B------:R-:W-:Y:S05]  /*0500*/  EXIT ;  /* 0x000000000000794d */ /* 0x000fea0003800000 */
.L_x_5:
        /* <DEDUP_REMOVED lines=15> */
.L_x_7:


//--------------------- .nv.shared.reserved.0     --------------------------
	.section	.nv.shared.reserved.0,"aw",@nobits
	.weak		__nv_reservedSMEM_offset_0_alias
	.size		__nv_reservedSMEM_offset_0_alias, 0, 64
	.other		__nv_reservedSMEM_offset_0_alias,@"STO_CUDA_RESERVED_SHARED STV_DEFAULT"
__nv_reservedSMEM_offset_0_alias:
	.zero		0
	.zero		64


//--------------------- .nv.constant0._Z8DevGemm0jjjPfjjS_jjS_jjS_jjj --------------------------
	.section	.nv.constant0._Z8DevGemm0jjjPfjjS_jjS_jjS_jjj,"a",@progbits
	.sectionflags	@""
	.align	4
.nv.constant0._Z8DevGemm0jjjPfjjS_jjS_jjS_jjj:
	.zero		980


//--------------------- .nv.constant0._Z7DevRandjjPfjjjjj --------------------------
	.section	.nv.constant0._Z7DevRandjjPfjjjjj,"a",@progbits
	.sectionflags	@""
	.align	4
.nv.constant0._Z7DevRandjjPfjjjjj:
	.zero		932


//--------------------- SYMBOLS --------------------------

	.type		.nv.reservedSmem.offset0,@object
	.size		.nv.reservedSmem.offset0,0x4
